	.headerflags	@"EF_CUDA_TEXMODE_UNIFIED EF_CUDA_64BIT_ADDRESS EF_CUDA_ACCELERATORS EF_CUDA_SM90 EF_CUDA_VIRTUAL_SM(EF_CUDA_SM90)"
	.elftype	@"ET_EXEC"


//--------------------- .nv.info                  --------------------------
	.section	.nv.info,"",@"SHT_CUDA_INFO"
	.align	4


	//----- nvinfo : EIATTR_REGCOUNT
	.align		4
        /*0000*/ 	.byte	0x04, 0x2f
        /*0002*/ 	.short	(.L_1 - .L_0)
	.align		4
.L_0:
        /*0004*/ 	.word	index@(triton_poi_fused_cat_35)
        /*0008*/ 	.word	0x00000014


	//----- nvinfo : EIATTR_MIN_STACK_SIZE
	.align		4
.L_1:
        /*000c*/ 	.byte	0x04, 0x12
        /*000e*/ 	.short	(.L_3 - .L_2)
	.align		4
.L_2:
        /*0010*/ 	.word	index@(triton_poi_fused_cat_35)
        /*0014*/ 	.word	0x00000000


	//----- nvinfo : EIATTR_FRAME_SIZE
	.align		4
.L_3:
        /*0018*/ 	.byte	0x04, 0x11
        /*001a*/ 	.short	(.L_5 - .L_4)
	.align		4
.L_4:
        /*001c*/ 	.word	index@(triton_poi_fused_cat_35)
        /*0020*/ 	.word	0x00000000


	//----- nvinfo : EIATTR_MIN_STACK_SIZE
	.align		4
.L_5:
        /*0024*/ 	.byte	0x04, 0x12
        /*0026*/ 	.short	(.L_7 - .L_6)
	.align		4
.L_6:
        /*0028*/ 	.word	index@(triton_poi_fused_cat_35)
        /*002c*/ 	.word	0x00000000
.L_7:


//--------------------- .nv.info.triton_poi_fused_cat_35 --------------------------
	.section	.nv.info.triton_poi_fused_cat_35,"",@"SHT_CUDA_INFO"
	.sectionflags	@""
	.align	4


	//----- nvinfo : EIATTR_CUDA_API_VERSION
	.align		4
        /*0000*/ 	.byte	0x04, 0x37
        /*0002*/ 	.short	(.L_9 - .L_8)
.L_8:
        /*0004*/ 	.word	0x0000007c


	//----- nvinfo : EIATTR_KPARAM_INFO
	.align		4
.L_9:
        /*0008*/ 	.byte	0x04, 0x17
        /*000a*/ 	.short	(.L_11 - .L_10)
.L_10:
        /*000c*/ 	.word	0x00000000
        /*0010*/ 	.short	0x0004
        /*0012*/ 	.short	0x0020
        /*0014*/ 	.byte	0x00, 0xf0, 0x11, 0x00


	//----- nvinfo : EIATTR_KPARAM_INFO
	.align		4
.L_11:
        /*0018*/ 	.byte	0x04, 0x17
        /*001a*/ 	.short	(.L_13 - .L_12)
.L_12:
        /*001c*/ 	.word	0x00000000
        /*0020*/ 	.short	0x0003
        /*0022*/ 	.short	0x0018
        /*0024*/ 	.byte	0x00, 0xf4, 0x21, 0x00


	//----- nvinfo : EIATTR_KPARAM_INFO
	.align		4
.L_13:
        /*0028*/ 	.byte	0x04, 0x17
        /*002a*/ 	.short	(.L_15 - .L_14)
.L_14:
        /*002c*/ 	.word	0x00000000
        /*0030*/ 	.short	0x0002
        /*0032*/ 	.short	0x0010
        /*0034*/ 	.byte	0x00, 0xf4, 0x21, 0x00


	//----- nvinfo : EIATTR_KPARAM_INFO
	.align		4
.L_15:
        /*0038*/ 	.byte	0x04, 0x17
        /*003a*/ 	.short	(.L_17 - .L_16)
.L_16:
        /*003c*/ 	.word	0x00000000
        /*0040*/ 	.short	0x0001
        /*0042*/ 	.short	0x0008
        /*0044*/ 	.byte	0x00, 0xf4, 0x21, 0x00


	//----- nvinfo : EIATTR_KPARAM_INFO
	.align		4
.L_17:
        /*0048*/ 	.byte	0x04, 0x17
        /*004a*/ 	.short	(.L_19 - .L_18)
.L_18:
        /*004c*/ 	.word	0x00000000
        /*0050*/ 	.short	0x0000
        /*0052*/ 	.short	0x0000
        /*0054*/ 	.byte	0x00, 0xf4, 0x21, 0x00


	//----- nvinfo : EIATTR_SPARSE_MMA_MASK
	.align		4
.L_19:
        /*0058*/ 	.byte	0x03, 0x50
        /*005a*/ 	.short	0x0000


	//----- nvinfo : EIATTR_MAXREG_COUNT
	.align		4
        /*005c*/ 	.byte	0x03, 0x1b
        /*005e*/ 	.short	0x00ff


	//----- nvinfo : EIATTR_EXIT_INSTR_OFFSETS
	.align		4
        /*0060*/ 	.byte	0x04, 0x1c
        /*0062*/ 	.short	(.L_21 - .L_20)


	//   ....[0]....
.L_20:
        /*0064*/ 	.word	0x00000350


	//----- nvinfo : EIATTR_REQNTID
	.align		4
.L_21:
        /*0068*/ 	.byte	0x04, 0x10
        /*006a*/ 	.short	(.L_23 - .L_22)
.L_22:
        /*006c*/ 	.word	0x00000100
        /*0070*/ 	.word	0x00000001
        /*0074*/ 	.word	0x00000001


	//----- nvinfo : EIATTR_CBANK_PARAM_SIZE
	.align		4
.L_23:
        /*0078*/ 	.byte	0x03, 0x19
        /*007a*/ 	.short	0x0024


	//----- nvinfo : EIATTR_PARAM_CBANK
	.align		4
        /*007c*/ 	.byte	0x04, 0x0a
        /*007e*/ 	.short	(.L_25 - .L_24)
	.align		4
.L_24:
        /*0080*/ 	.word	index@(.nv.constant0.triton_poi_fused_cat_35)
        /*0084*/ 	.short	0x0210
        /*0086*/ 	.short	0x0024


	//----- nvinfo : EIATTR_SW_WAR
	.align		4
.L_25:
        /*0088*/ 	.byte	0x04, 0x36
        /*008a*/ 	.short	(.L_27 - .L_26)
.L_26:
        /*008c*/ 	.word	0x00000008
.L_27:


//--------------------- .nv.callgraph             --------------------------
	.section	.nv.callgraph,"",@"SHT_CUDA_CALLGRAPH"
	.align	4
	.sectionentsize	8
	.align		4
        /*0000*/ 	.word	0x00000000
	.align		4
        /*0004*/ 	.word	0xffffffff
	.align		4
        /*0008*/ 	.word	0x00000000
	.align		4
        /*000c*/ 	.word	0xfffffffe
	.align		4
        /*0010*/ 	.word	0x00000000
	.align		4
        /*0014*/ 	.word	0xfffffffd
	.align		4
        /*0018*/ 	.word	0x00000000
	.align		4
        /*001c*/ 	.word	0xfffffffc


//--------------------- .text.triton_poi_fused_cat_35 --------------------------
	.section	.text.triton_poi_fused_cat_35,"ax",@progbits
	.align	128
        .global         triton_poi_fused_cat_35
        .type           triton_poi_fused_cat_35,@function
        .size           triton_poi_fused_cat_35,(.L_x_1 - triton_poi_fused_cat_35)
        .other          triton_poi_fused_cat_35,@"STO_CUDA_ENTRY STV_DEFAULT"
triton_poi_fused_cat_35:
.text.triton_poi_fused_cat_35:
[----:B------:R-:W-:Y:S01]  /*0000*/  LDC R1, c[0x0][0x28] ;  /* 0x00000a00ff017b82 */ /* 0x000fe20000000800 */
[----:B------:R-:W1:Y:S07]  /*0010*/  S2R R0, SR_TID.X ;  /* 0x0000000000007919 */ /* 0x000e6e0000002100 */
[----:B------:R-:W2:Y:S01]  /*0020*/  LDC.64 R4, c[0x0][0x210] ;  /* 0x00008400ff047b82 */ /* 0x000ea20000000a00 */
[----:B------:R-:W-:Y:S01]  /*0030*/  ULDC.64 UR6, c[0x0][0x220] ;  /* 0x0000880000067ab9 */ /* 0x000fe20000000a00 */
[----:B------:R-:W-:Y:S01]  /*0040*/  ULDC.64 UR4, c[0x0][0x208] ;  /* 0x0000820000047ab9 */ /* 0x000fe20000000a00 */
[----:B------:R-:W3:Y:S01]  /*0050*/  S2R R3, SR_CTAID.X ;  /* 0x0000000000037919 */ /* 0x000ee20000002500 */
[----:B-1----:R-:W-:-:S05]  /*0060*/  IMAD.SHL.U32 R0, R0, 0x2, RZ ;  /* 0x0000000200007824 */ /* 0x002fca00078e00ff */
[----:B------:R-:W-:-:S05]  /*0070*/  LOP3.LUT R0, R0, 0x1fe, RZ, 0xc0, !PT ;  /* 0x000001fe00007812 */ /* 0x000fca00078ec0ff */
[----:B---3--:R-:W-:Y:S02]  /*0080*/  IMAD R0, R3, 0x200, R0 ;  /* 0x0000020003007824 */ /* 0x008fe400078e0200 */
[----:B------:R-:W1:Y:S03]  /*0090*/  LDC.64 R2, c[0x0][0x218] ;  /* 0x00008600ff027b82 */ /* 0x000e660000000a00 */
[----:B------:R-:W-:-:S04]  /*00a0*/  SHF.R.S32.HI R7, RZ, 0x1f, R0 ;  /* 0x0000001fff077819 */ /* 0x000fc80000011400 */
[CC--:B------:R-:W-:Y:S02]  /*00b0*/  LEA.HI R6, R7.reuse, R0.reuse, RZ, 0x8 ;  /* 0x0000000007067211 */ /* 0x0c0fe400078f40ff */
[----:B------:R-:W-:Y:S02]  /*00c0*/  LEA.HI R10, R7, R0, RZ, 0x11 ;  /* 0x00000000070a7211 */ /* 0x000fe400078f88ff */
[----:B------:R-:W-:Y:S02]  /*00d0*/  SHF.R.S32.HI R8, RZ, 0x8, R6 ;  /* 0x00000008ff087819 */ /* 0x000fe40000011406 */
[----:B------:R-:W-:Y:S02]  /*00e0*/  SHF.R.S32.HI R12, RZ, 0x11, R10 ;  /* 0x00000011ff0c7819 */ /* 0x000fe4000001140a */
[----:B------:R-:W-:Y:S02]  /*00f0*/  LEA.HI R7, R8, R8, RZ, 0x9 ;  /* 0x0000000808077211 */ /* 0x000fe400078f48ff */
[----:B------:R-:W-:Y:S01]  /*0100*/  LOP3.LUT R9, R6, 0xffffff00, RZ, 0xc0, !PT ;  /* 0xffffff0006097812 */ /* 0x000fe200078ec0ff */
[----:B------:R-:W-:Y:S01]  /*0110*/  IMAD.U32 R6, R12, 0x10000, RZ ;  /* 0x000100000c067824 */ /* 0x000fe200078e00ff */
[----:B------:R-:W-:-:S02]  /*0120*/  LOP3.LUT R7, R7, 0xfffffe00, RZ, 0xc0, !PT ;  /* 0xfffffe0007077812 */ /* 0x000fc400078ec0ff */
[----:B------:R-:W-:Y:S01]  /*0130*/  LOP3.LUT R11, R10, 0xfffe0000, RZ, 0xc0, !PT ;  /* 0xfffe00000a0b7812 */ /* 0x000fe200078ec0ff */
[----:B------:R-:W-:Y:S01]  /*0140*/  IMAD.IADD R9, R0, 0x1, -R9 ;  /* 0x0000000100097824 */ /* 0x000fe200078e0a09 */
[----:B------:R-:W-:Y:S01]  /*0150*/  SHF.R.S32.HI R13, RZ, 0x1f, R6 ;  /* 0x0000001fff0d7819 */ /* 0x000fe20000011406 */
[----:B------:R-:W-:Y:S01]  /*0160*/  IMAD.IADD R7, R8, 0x1, -R7 ;  /* 0x0000000108077824 */ /* 0x000fe200078e0a07 */
[----:B------:R-:W-:Y:S02]  /*0170*/  IADD3 R11, R6, R0, -R11 ;  /* 0x00000000060b7210 */ /* 0x000fe40007ffe80b */
[----:B------:R-:W-:Y:S01]  /*0180*/  SHF.R.S32.HI R10, RZ, 0x1f, R9 ;  /* 0x0000001fff0a7819 */ /* 0x000fe20000011409 */
[C---:B------:R-:W-:Y:S01]  /*0190*/  IMAD.SHL.U32 R8, R7.reuse, 0x100, RZ ;  /* 0x0000010007087824 */ /* 0x040fe200078e00ff */
[----:B------:R-:W-:Y:S01]  /*01a0*/  ISETP.GE.AND P1, PT, R7, 0x100, PT ;  /* 0x000001000700780c */ /* 0x000fe20003f26270 */
[----:B--2---:R-:W-:Y:S01]  /*01b0*/  IMAD.WIDE R4, R11, 0x4, R4 ;  /* 0x000000040b047825 */ /* 0x004fe200078e0204 */
[----:B------:R-:W-:-:S02]  /*01c0*/  ISETP.GT.AND P0, PT, R7, 0xff, PT ;  /* 0x000000ff0700780c */ /* 0x000fc40003f04270 */
[----:B------:R-:W-:Y:S01]  /*01d0*/  IADD3 R14, P2, P3, R8, R9, R6 ;  /* 0x00000009080e7210 */ /* 0x000fe20007b5e006 */
[----:B------:R-:W-:Y:S01]  /*01e0*/  IMAD R9, R12, 0x100, R9 ;  /* 0x000001000c097824 */ /* 0x000fe200078e0209 */
[----:B------:R-:W-:-:S03]  /*01f0*/  SHF.R.S32.HI R8, RZ, 0x1f, R8 ;  /* 0x0000001fff087819 */ /* 0x000fc60000011408 */
[----:B-1----:R-:W-:Y:S01]  /*0200*/  IMAD.WIDE R2, R9, 0x4, R2 ;  /* 0x0000000409027825 */ /* 0x002fe200078e0202 */
[----:B------:R-:W-:Y:S02]  /*0210*/  IADD3.X R7, R8, R10, R13, P2, P3 ;  /* 0x0000000a08077210 */ /* 0x000fe400017e640d */
[----:B------:R-:W-:Y:S02]  /*0220*/  CS2R R10, SRZ ;  /* 0x00000000000a7805 */ /* 0x000fe4000001ff00 */
[----:B------:R-:W-:Y:S02]  /*0230*/  CS2R R12, SRZ ;  /* 0x00000000000c7805 */ /* 0x000fe4000001ff00 */
[C---:B------:R-:W-:Y:S01]  /*0240*/  LEA R6, P2, R14.reuse, UR6, 0x2 ;  /* 0x000000060e067c11 */ /* 0x040fe2000f8410ff */
[----:B------:R-:W1:Y:S01]  /*0250*/  LDC.64 R8, c[0x0][0x228] ;  /* 0x00008a00ff087b82 */ /* 0x000e620000000a00 */
[----:B------:R-:W2:Y:S02]  /*0260*/  @!P1 LDG.E.64 R10, desc[UR4][R4.64] ;  /* 0x00000004040a9981 */ /* 0x000ea4000c1e1b00 */
[----:B------:R-:W-:-:S02]  /*0270*/  LEA.HI.X R7, R14, UR7, R7, 0x2, P2 ;  /* 0x000000070e077c11 */ /* 0x000fc400090f1407 */
[----:B------:R-:W-:Y:S01]  /*0280*/  CS2R R14, SRZ ;  /* 0x00000000000e7805 */ /* 0x000fe2000001ff00 */
[----:B------:R1:W3:Y:S05]  /*0290*/  @!P1 LDG.E.EL.64 R12, desc[UR4][R2.64] ;  /* 0x00000004020c9981 */ /* 0x0002ea000c2e1b00 */
[----:B------:R-:W4:Y:S01]  /*02a0*/  @P0 LDG.E.64 R14, desc[UR4][R6.64+-0x40000] ;  /* 0xfc000004060e0981 */ /* 0x000f22000c1e1b00 */
[----:B-1----:R-:W-:Y:S01]  /*02b0*/  IMAD.WIDE R2, R0, 0x4, R8 ;  /* 0x0000000400027825 */ /* 0x002fe200078e0208 */
[----:B--2---:R-:W-:Y:S02]  /*02c0*/  SEL R17, R10, RZ, !P1 ;  /* 0x000000ff0a117207 */ /* 0x004fe40004800000 */
[----:B------:R-:W-:-:S02]  /*02d0*/  SEL R10, R11, RZ, !P1 ;  /* 0x000000ff0b0a7207 */ /* 0x000fc40004800000 */
[----:B---3--:R-:W-:Y:S02]  /*02e0*/  SEL R12, R12, RZ, !P1 ;  /* 0x000000ff0c0c7207 */ /* 0x008fe40004800000 */
[----:B------:R-:W-:-:S03]  /*02f0*/  SEL R13, R13, RZ, !P1 ;  /* 0x000000ff0d0d7207 */ /* 0x000fc60004800000 */
[----:B------:R-:W-:Y:S01]  /*0300*/  FMUL R12, R17, R12 ;  /* 0x0000000c110c7220 */ /* 0x000fe20000400000 */
[----:B----4-:R-:W-:Y:S01]  /*0310*/  @P1 SEL R12, R14, RZ, P0 ;  /* 0x000000ff0e0c1207 */ /* 0x010fe20000000000 */
[----:B------:R-:W-:Y:S01]  /*0320*/  FMUL R13, R10, R13 ;  /* 0x0000000d0a0d7220 */ /* 0x000fe20000400000 */
[----:B------:R-:W-:-:S05]  /*0330*/  @P1 SEL R13, R15, RZ, P0 ;  /* 0x000000ff0f0d1207 */ /* 0x000fca0000000000 */
[----:B------:R-:W-:Y:S01]  /*0340*/  STG.E.64 desc[UR4][R2.64], R12 ;  /* 0x0000000c02007986 */ /* 0x000fe2000c101b04 */
[----:B------:R-:W-:Y:S05]  /*0350*/  EXIT ;  /* 0x000000000000794d */ /* 0x000fea0003800000 */
.L_x_0:
[----:B------:R-:W-:-:S00]  /*0360*/  BRA `(.L_x_0) ;  /* 0xfffffffc00fc7947 */ /* 0x000fc0000383ffff */
[----:B------:R-:W-:-:S00]  /*0370*/  NOP ;  /* 0x0000000000007918 */ /* 0x000fc00000000000 */
        /* <DEDUP_REMOVED lines=8> */
.L_x_1:


//--------------------- .nv.constant0.triton_poi_fused_cat_35 --------------------------
	.section	.nv.constant0.triton_poi_fused_cat_35,"a",@progbits
	.sectionflags	@""
	.align	4
.nv.constant0.triton_poi_fused_cat_35:
	.zero		564
